//
// Generated by NVIDIA NVVM Compiler
//
// Compiler Build ID: CL-36424714
// Cuda compilation tools, release 13.0, V13.0.88
// Based on NVVM 20.0.0
//

.version 9.0
.target sm_100
.address_size 64

	// .globl	_Z13parallelMergePiS_S_ii

.visible .entry _Z13parallelMergePiS_S_ii(
	.param .u64 .ptr .align 1 _Z13parallelMergePiS_S_ii_param_0,
	.param .u64 .ptr .align 1 _Z13parallelMergePiS_S_ii_param_1,
	.param .u64 .ptr .align 1 _Z13parallelMergePiS_S_ii_param_2,
	.param .u32 _Z13parallelMergePiS_S_ii_param_3,
	.param .u32 _Z13parallelMergePiS_S_ii_param_4
)
{
	.reg .pred 	%p<26>;
	.reg .b32 	%r<149>;
	.reg .b64 	%rd<79>;

	ld.param.u64 	%rd23, [_Z13parallelMergePiS_S_ii_param_0];
	ld.param.u64 	%rd24, [_Z13parallelMergePiS_S_ii_param_1];
	ld.param.u64 	%rd25, [_Z13parallelMergePiS_S_ii_param_2];
	ld.param.u32 	%r66, [_Z13parallelMergePiS_S_ii_param_3];
	ld.param.u32 	%r67, [_Z13parallelMergePiS_S_ii_param_4];
	cvta.to.global.u64 	%rd1, %rd23;
	cvta.to.global.u64 	%rd2, %rd25;
	cvta.to.global.u64 	%rd3, %rd24;
	mov.u32 	%r68, %tid.x;
	mov.u32 	%r69, %ctaid.x;
	mov.u32 	%r70, %ntid.x;
	mad.lo.s32 	%r71, %r69, %r70, %r68;
	mov.u32 	%r72, %nctaid.x;
	mul.lo.s32 	%r73, %r70, %r72;
	add.s32 	%r74, %r67, %r66;
	add.s32 	%r75, %r73, %r74;
	add.s32 	%r76, %r75, -1;
	div.s32 	%r77, %r76, %r73;
	mul.lo.s32 	%r1, %r77, %r71;
	add.s32 	%r78, %r1, %r77;
	min.s32 	%r2, %r78, %r74;
	setp.lt.s32 	%p1, %r1, %r67;
	sub.s32 	%r79, %r1, %r67;
	selp.b32 	%r119, 0, %r79, %p1;
	min.s32 	%r118, %r66, %r1;
	setp.ge.s32 	%p2, %r119, %r118;
	@%p2 bra 	$L__BB0_5;
$L__BB0_1:
	add.s32 	%r80, %r118, %r119;
	shr.u32 	%r81, %r80, 31;
	add.s32 	%r82, %r80, %r81;
	shr.s32 	%r121, %r82, 1;
	sub.s32 	%r8, %r1, %r121;
	setp.lt.s32 	%p3, %r8, 1;
	@%p3 bra 	$L__BB0_3;
	mul.wide.s32 	%rd26, %r121, 4;
	add.s64 	%rd27, %rd1, %rd26;
	ld.global.u32 	%r83, [%rd27];
	add.s32 	%r84, %r8, -1;
	mul.wide.u32 	%rd28, %r84, 4;
	add.s64 	%rd29, %rd3, %rd28;
	ld.global.u32 	%r85, [%rd29];
	setp.ge.s32 	%p4, %r83, %r85;
	@%p4 bra 	$L__BB0_4;
$L__BB0_3:
	add.s32 	%r119, %r121, 1;
	mov.u32 	%r121, %r118;
$L__BB0_4:
	setp.lt.s32 	%p5, %r119, %r121;
	mov.u32 	%r118, %r121;
	@%p5 bra 	$L__BB0_1;
$L__BB0_5:
	setp.lt.s32 	%p6, %r2, %r67;
	sub.s32 	%r86, %r2, %r67;
	selp.b32 	%r124, 0, %r86, %p6;
	min.s32 	%r123, %r66, %r2;
	setp.ge.s32 	%p7, %r124, %r123;
	@%p7 bra 	$L__BB0_10;
$L__BB0_6:
	add.s32 	%r87, %r123, %r124;
	shr.u32 	%r88, %r87, 31;
	add.s32 	%r89, %r87, %r88;
	shr.s32 	%r126, %r89, 1;
	sub.s32 	%r18, %r2, %r126;
	setp.lt.s32 	%p8, %r18, 1;
	@%p8 bra 	$L__BB0_8;
	mul.wide.s32 	%rd30, %r126, 4;
	add.s64 	%rd31, %rd1, %rd30;
	ld.global.u32 	%r90, [%rd31];
	add.s32 	%r91, %r18, -1;
	mul.wide.u32 	%rd32, %r91, 4;
	add.s64 	%rd33, %rd3, %rd32;
	ld.global.u32 	%r92, [%rd33];
	setp.ge.s32 	%p9, %r90, %r92;
	@%p9 bra 	$L__BB0_9;
$L__BB0_8:
	add.s32 	%r124, %r126, 1;
	mov.u32 	%r126, %r123;
$L__BB0_9:
	setp.lt.s32 	%p10, %r124, %r126;
	mov.u32 	%r123, %r126;
	@%p10 bra 	$L__BB0_6;
$L__BB0_10:
	sub.s32 	%r23, %r1, %r119;
	sub.s32 	%r24, %r124, %r119;
	add.s32 	%r94, %r23, %r124;
	sub.s32 	%r25, %r2, %r94;
	min.s32 	%r95, %r24, %r25;
	setp.lt.s32 	%p11, %r95, 1;
	mov.b32 	%r128, 0;
	mov.u32 	%r129, %r128;
	mov.u32 	%r141, %r128;
	@%p11 bra 	$L__BB0_14;
	mul.wide.s32 	%rd34, %r1, 4;
	add.s64 	%rd4, %rd2, %rd34;
	mul.wide.s32 	%rd35, %r23, 4;
	add.s64 	%rd5, %rd3, %rd35;
	mul.wide.s32 	%rd36, %r119, 4;
	add.s64 	%rd6, %rd1, %rd36;
	mov.b32 	%r141, 0;
	mov.u32 	%r129, %r141;
	mov.u32 	%r128, %r141;
$L__BB0_12:
	mul.wide.s32 	%rd37, %r128, 4;
	add.s64 	%rd38, %rd6, %rd37;
	ld.global.u32 	%r42, [%rd38];
	mul.wide.s32 	%rd39, %r129, 4;
	add.s64 	%rd40, %rd5, %rd39;
	ld.global.u32 	%r43, [%rd40];
	setp.gt.s32 	%p12, %r42, %r43;
	@%p12 bra 	$L__BB0_29;
	mul.wide.u32 	%rd41, %r141, 4;
	add.s64 	%rd42, %rd4, %rd41;
	st.global.u32 	[%rd42], %r42;
	add.s32 	%r128, %r128, 1;
	bra.uni 	$L__BB0_30;
$L__BB0_14:
	setp.ge.s32 	%p16, %r128, %r24;
	@%p16 bra 	$L__BB0_21;
	add.s32 	%r98, %r119, %r128;
	sub.s32 	%r99, %r124, %r98;
	and.b32  	%r29, %r99, 3;
	setp.eq.s32 	%p17, %r29, 0;
	mov.u32 	%r134, %r128;
	@%p17 bra 	$L__BB0_18;
	mul.wide.s32 	%rd45, %r1, 4;
	mul.wide.u32 	%rd46, %r141, 4;
	add.s64 	%rd47, %rd45, %rd46;
	add.s64 	%rd75, %rd2, %rd47;
	mul.wide.s32 	%rd48, %r119, 4;
	add.s64 	%rd8, %rd1, %rd48;
	neg.s32 	%r131, %r29;
	add.s32 	%r141, %r141, %r29;
	mov.u32 	%r134, %r128;
$L__BB0_17:
	.pragma "nounroll";
	mul.wide.s32 	%rd49, %r134, 4;
	add.s64 	%rd50, %rd8, %rd49;
	ld.global.u32 	%r100, [%rd50];
	st.global.u32 	[%rd75], %r100;
	add.s32 	%r134, %r134, 1;
	add.s64 	%rd75, %rd75, 4;
	add.s32 	%r131, %r131, 1;
	setp.ne.s32 	%p18, %r131, 0;
	@%p18 bra 	$L__BB0_17;
$L__BB0_18:
	sub.s32 	%r101, %r119, %r124;
	add.s32 	%r102, %r101, %r128;
	setp.gt.u32 	%p19, %r102, -4;
	@%p19 bra 	$L__BB0_21;
	mul.wide.s32 	%rd51, %r119, 4;
	add.s64 	%rd52, %rd51, %rd1;
	add.s64 	%rd11, %rd52, 8;
	mul.wide.s32 	%rd53, %r1, 4;
	mul.wide.u32 	%rd54, %r141, 4;
	add.s64 	%rd55, %rd53, %rd54;
	add.s64 	%rd56, %rd55, %rd2;
	add.s64 	%rd77, %rd56, 8;
$L__BB0_20:
	mul.wide.s32 	%rd57, %r134, 4;
	add.s64 	%rd58, %rd11, %rd57;
	ld.global.u32 	%r103, [%rd58+-8];
	st.global.u32 	[%rd77+-8], %r103;
	ld.global.u32 	%r104, [%rd58+-4];
	st.global.u32 	[%rd77+-4], %r104;
	ld.global.u32 	%r105, [%rd58];
	st.global.u32 	[%rd77], %r105;
	ld.global.u32 	%r106, [%rd58+4];
	st.global.u32 	[%rd77+4], %r106;
	add.s32 	%r134, %r134, 4;
	add.s32 	%r141, %r141, 4;
	add.s64 	%rd77, %rd77, 16;
	setp.lt.s32 	%p20, %r134, %r24;
	@%p20 bra 	$L__BB0_20;
$L__BB0_21:
	setp.ge.s32 	%p21, %r129, %r25;
	@%p21 bra 	$L__BB0_28;
	add.s32 	%r50, %r119, %r2;
	add.s32 	%r107, %r1, %r124;
	add.s32 	%r108, %r107, %r129;
	sub.s32 	%r109, %r50, %r108;
	and.b32  	%r51, %r109, 3;
	setp.eq.s32 	%p22, %r51, 0;
	mov.u32 	%r145, %r129;
	@%p22 bra 	$L__BB0_25;
	mul.wide.s32 	%rd59, %r1, 4;
	mul.wide.u32 	%rd60, %r141, 4;
	add.s64 	%rd61, %rd59, %rd60;
	add.s64 	%rd76, %rd2, %rd61;
	mul.wide.s32 	%rd62, %r119, 4;
	sub.s64 	%rd63, %rd59, %rd62;
	add.s64 	%rd14, %rd3, %rd63;
	neg.s32 	%r142, %r51;
	add.s32 	%r141, %r141, %r51;
	mov.u32 	%r145, %r129;
$L__BB0_24:
	.pragma "nounroll";
	mul.wide.s32 	%rd64, %r145, 4;
	add.s64 	%rd65, %rd14, %rd64;
	ld.global.u32 	%r110, [%rd65];
	st.global.u32 	[%rd76], %r110;
	add.s32 	%r145, %r145, 1;
	add.s64 	%rd76, %rd76, 4;
	add.s32 	%r142, %r142, 1;
	setp.ne.s32 	%p23, %r142, 0;
	@%p23 bra 	$L__BB0_24;
$L__BB0_25:
	sub.s32 	%r111, %r1, %r50;
	add.s32 	%r112, %r124, %r129;
	add.s32 	%r113, %r111, %r112;
	setp.gt.u32 	%p24, %r113, -4;
	@%p24 bra 	$L__BB0_28;
	mul.wide.s32 	%rd66, %r1, 4;
	mul.wide.s32 	%rd67, %r119, 4;
	sub.s64 	%rd68, %rd66, %rd67;
	add.s64 	%rd69, %rd68, %rd3;
	add.s64 	%rd17, %rd69, 8;
	mul.wide.u32 	%rd70, %r141, 4;
	add.s64 	%rd71, %rd66, %rd70;
	add.s64 	%rd72, %rd71, %rd2;
	add.s64 	%rd78, %rd72, 8;
$L__BB0_27:
	mul.wide.s32 	%rd73, %r145, 4;
	add.s64 	%rd74, %rd17, %rd73;
	ld.global.u32 	%r114, [%rd74+-8];
	st.global.u32 	[%rd78+-8], %r114;
	ld.global.u32 	%r115, [%rd74+-4];
	st.global.u32 	[%rd78+-4], %r115;
	ld.global.u32 	%r116, [%rd74];
	st.global.u32 	[%rd78], %r116;
	ld.global.u32 	%r117, [%rd74+4];
	st.global.u32 	[%rd78+4], %r117;
	add.s32 	%r145, %r145, 4;
	add.s64 	%rd78, %rd78, 16;
	setp.lt.s32 	%p25, %r145, %r25;
	@%p25 bra 	$L__BB0_27;
$L__BB0_28:
	ret;
$L__BB0_29:
	mul.wide.u32 	%rd43, %r141, 4;
	add.s64 	%rd44, %rd4, %rd43;
	st.global.u32 	[%rd44], %r43;
	add.s32 	%r129, %r129, 1;
$L__BB0_30:
	add.s32 	%r141, %r141, 1;
	setp.lt.s32 	%p13, %r128, %r24;
	setp.lt.s32 	%p14, %r129, %r25;
	and.pred  	%p15, %p13, %p14;
	@%p15 bra 	$L__BB0_12;
	bra.uni 	$L__BB0_14;

}


// ===== COMPILED SASS (sm_100) =====

	.target	sm_100

	.elftype	@"ET_EXEC"


//--------------------- .note.nv.tkinfo           --------------------------
	.section	.note.nv.tkinfo,"",@"SHT_NOTE"
	.sectionflags	@"SHF_NOTE_NV_TKINFO"
	.tkinfo
        /*0018*/ 	.word	0x00000002
        /*0030*/ 	.string	""
        /*0030*/ 	.string	"ptxas"
        /*0030*/ 	.string	"Cuda compilation tools, release 13.0, V13.0.88"
        /*0030*/ 	.string	"Build cuda_13.0.r13.0/compiler.36424714_0"
        /*0030*/ 	.string	"-arch sm_100 -m 64 "



//--------------------- .note.nv.cuinfo           --------------------------
	.section	.note.nv.cuinfo,"",@"SHT_NOTE"
	.sectionflags	@"SHF_NOTE_NV_CUINFO"
        /*0018*/ 	.short	0x0002
        /*001a*/ 	.short	0x0064
        /*001c*/ 	.short	0x0082
	.zero		2


//--------------------- .nv.info                  --------------------------
	.section	.nv.info,"",@"SHT_CUDA_INFO"
	.align	4


	//----- nvinfo : EIATTR_REGCOUNT
	.align		4
        /*0000*/ 	.byte	0x04, 0x2f
        /*0002*/ 	.short	(.L_1 - .L_0)
	.align		4
.L_0:
        /*0004*/ 	.word	index@(_Z13parallelMergePiS_S_ii)
        /*0008*/ 	.word	0x00000020


	//----- nvinfo : EIATTR_FRAME_SIZE
	.align		4
.L_1:
        /*000c*/ 	.byte	0x04, 0x11
        /*000e*/ 	.short	(.L_3 - .L_2)
	.align		4
.L_2:
        /*0010*/ 	.word	index@(_Z13parallelMergePiS_S_ii)
        /*0014*/ 	.word	0x00000000


	//----- nvinfo : EIATTR_MIN_STACK_SIZE
	.align		4
.L_3:
        /*0018*/ 	.byte	0x04, 0x12
        /*001a*/ 	.short	(.L_5 - .L_4)
	.align		4
.L_4:
        /*001c*/ 	.word	index@(_Z13parallelMergePiS_S_ii)
        /*0020*/ 	.word	0x00000000
.L_5:


//--------------------- .nv.compat                --------------------------
	.section	.nv.compat,"",@"SHT_CUDA_COMPAT_INFO"
	.align	4
        /*0000*/ 	.byte	0x02, 0x09, 0x00, 0x00, 0x02, 0x02, 0x01, 0x00, 0x02, 0x05, 0x05, 0x00, 0x03, 0x07, 0x01, 0x01
        /*0010*/ 	.byte	0x02, 0x03, 0x00, 0x00, 0x02, 0x06, 0x01, 0x00, 0x04, 0x0b, 0x08, 0x00, 0x09, 0x00, 0x00, 0x00
        /*0020*/ 	.byte	0x00, 0x00, 0x00, 0x00


//--------------------- .nv.info._Z13parallelMergePiS_S_ii --------------------------
	.section	.nv.info._Z13parallelMergePiS_S_ii,"",@"SHT_CUDA_INFO"
	.sectionflags	@""
	.align	4


	//----- nvinfo : EIATTR_CUDA_API_VERSION
	.align		4
        /*0000*/ 	.byte	0x04, 0x37
        /*0002*/ 	.short	(.L_7 - .L_6)
.L_6:
        /*0004*/ 	.word	0x00000082


	//----- nvinfo : EIATTR_KPARAM_INFO
	.align		4
.L_7:
        /*0008*/ 	.byte	0x04, 0x17
        /*000a*/ 	.short	(.L_9 - .L_8)
.L_8:
        /*000c*/ 	.word	0x00000000
        /*0010*/ 	.short	0x0004
        /*0012*/ 	.short	0x001c
        /*0014*/ 	.byte	0x00, 0xf0, 0x11, 0x00


	//----- nvinfo : EIATTR_KPARAM_INFO
	.align		4
.L_9:
        /*0018*/ 	.byte	0x04, 0x17
        /*001a*/ 	.short	(.L_11 - .L_10)
.L_10:
        /*001c*/ 	.word	0x00000000
        /*0020*/ 	.short	0x0003
        /*0022*/ 	.short	0x0018
        /*0024*/ 	.byte	0x00, 0xf0, 0x11, 0x00


	//----- nvinfo : EIATTR_KPARAM_INFO
	.align		4
.L_11:
        /*0028*/ 	.byte	0x04, 0x17
        /*002a*/ 	.short	(.L_13 - .L_12)
.L_12:
        /*002c*/ 	.word	0x00000000
        /*0030*/ 	.short	0x0002
        /*0032*/ 	.short	0x0010
        /*0034*/ 	.byte	0x00, 0xf5, 0x21, 0x00


	//----- nvinfo : EIATTR_KPARAM_INFO
	.align		4
.L_13:
        /*0038*/ 	.byte	0x04, 0x17
        /*003a*/ 	.short	(.L_15 - .L_14)
.L_14:
        /*003c*/ 	.word	0x00000000
        /*0040*/ 	.short	0x0001
        /*0042*/ 	.short	0x0008
        /*0044*/ 	.byte	0x00, 0xf5, 0x21, 0x00


	//----- nvinfo : EIATTR_KPARAM_INFO
	.align		4
.L_15:
        /*0048*/ 	.byte	0x04, 0x17
        /*004a*/ 	.short	(.L_17 - .L_16)
.L_16:
        /*004c*/ 	.word	0x00000000
        /*0050*/ 	.short	0x0000
        /*0052*/ 	.short	0x0000
        /*0054*/ 	.byte	0x00, 0xf5, 0x21, 0x00


	//----- nvinfo : EIATTR_SPARSE_MMA_MASK
	.align		4
.L_17:
        /*0058*/ 	.byte	0x03, 0x50
        /*005a*/ 	.short	0x0000


	//----- nvinfo : EIATTR_MAXREG_COUNT
	.align		4
        /*005c*/ 	.byte	0x03, 0x1b
        /*005e*/ 	.short	0x00ff


	//----- nvinfo : EIATTR_MERCURY_ISA_VERSION
	.align		4
        /*0060*/ 	.byte	0x03, 0x5f
        /*0062*/ 	.short	0x0101


	//----- nvinfo : EIATTR_VRC_CTA_INIT_COUNT
	.align		4
        /*0064*/ 	.byte	0x02, 0x4a
	.zero		1
	.zero		1


	//----- nvinfo : EIATTR_EXIT_INSTR_OFFSETS
	.align		4
        /*0068*/ 	.byte	0x04, 0x1c
        /*006a*/ 	.short	(.L_19 - .L_18)


	//   ....[0]....
.L_18:
        /*006c*/ 	.word	0x00001110


	//   ....[1]....
        /*0070*/ 	.word	0x00001320


	//   ....[2]....
        /*0074*/ 	.word	0x00001940


	//   ....[3]....
        /*0078*/ 	.word	0x000019e0


	//----- nvinfo : EIATTR_CRS_STACK_SIZE
	.align		4
.L_19:
        /*007c*/ 	.byte	0x04, 0x1e
        /*007e*/ 	.short	(.L_21 - .L_20)
.L_20:
        /*0080*/ 	.word	0x00000000


	//----- nvinfo : EIATTR_CBANK_PARAM_SIZE
	.align		4
.L_21:
        /*0084*/ 	.byte	0x03, 0x19
        /*0086*/ 	.short	0x0020


	//----- nvinfo : EIATTR_PARAM_CBANK
	.align		4
        /*0088*/ 	.byte	0x04, 0x0a
        /*008a*/ 	.short	(.L_23 - .L_22)
	.align		4
.L_22:
        /*008c*/ 	.word	index@(.nv.constant0._Z13parallelMergePiS_S_ii)
        /*0090*/ 	.short	0x0380
        /*0092*/ 	.short	0x0020


	//----- nvinfo : EIATTR_SW_WAR
	.align		4
.L_23:
        /*0094*/ 	.byte	0x04, 0x36
        /*0096*/ 	.short	(.L_25 - .L_24)
.L_24:
        /*0098*/ 	.word	0x00000008
.L_25:


//--------------------- .nv.callgraph             --------------------------
	.section	.nv.callgraph,"",@"SHT_CUDA_CALLGRAPH"
	.align	4
	.sectionentsize	8
	.align		4
        /*0000*/ 	.word	0x00000000
	.align		4
        /*0004*/ 	.word	0xffffffff
	.align		4
        /*0008*/ 	.word	0x00000000
	.align		4
        /*000c*/ 	.word	0xfffffffe
	.align		4
        /*0010*/ 	.word	0x00000000
	.align		4
        /*0014*/ 	.word	0xfffffffd
	.align		4
        /*0018*/ 	.word	0x00000000
	.align		4
        /*001c*/ 	.word	0xfffffffc


//--------------------- .text._Z13parallelMergePiS_S_ii --------------------------
	.section	.text._Z13parallelMergePiS_S_ii,"ax",@progbits
	.align	128
        .global         _Z13parallelMergePiS_S_ii
        .type           _Z13parallelMergePiS_S_ii,@function
        .size           _Z13parallelMergePiS_S_ii,(.L_x_34 - _Z13parallelMergePiS_S_ii)
        .other          _Z13parallelMergePiS_S_ii,@"STO_CUDA_ENTRY STV_DEFAULT"
_Z13parallelMergePiS_S_ii:
.text._Z13parallelMergePiS_S_ii:
[----:B------:R-:W-:Y:S08]  /*0000*/  LDC R1, c[0x0][0x37c] ;  /* 0x0000df00ff017b82 */ /* 0x000ff00000000800 */
[----:B------:R-:W0:Y:S01]  /*0010*/  LDC R11, c[0x0][0x360] ;  /* 0x0000d800ff0b7b82 */ /* 0x000e220000000800 */
[----:B------:R-:W0:Y:S01]  /*0020*/  LDCU UR4, c[0x0][0x370] ;  /* 0x00006e00ff0477ac */ /* 0x000e220008000800 */
[----:B------:R-:W-:Y:S06]  /*0030*/  BSSY.RECONVERGENT B0, `(.L_x_0) ;  /* 0x0000041000007945 */ /* 0x000fec0003800200 */
[----:B------:R-:W1:Y:S01]  /*0040*/  LDC.64 R2, c[0x0][0x398] ;  /* 0x0000e600ff027b82 */ /* 0x000e620000000a00 */
[----:B0-----:R-:W-:-:S07]  /*0050*/  IMAD R0, R11, UR4, RZ ;  /* 0x000000040b007c24 */ /* 0x001fce000f8e02ff */
[----:B------:R-:W0:Y:S01]  /*0060*/  S2UR UR4, SR_CTAID.X ;  /* 0x00000000000479c3 */ /* 0x000e220000002500 */
[-C--:B------:R-:W-:Y:S02]  /*0070*/  IABS R13, R0.reuse ;  /* 0x00000000000d7213 */ /* 0x080fe40000000000 */
[----:B------:R-:W-:Y:S01]  /*0080*/  IABS R10, R0 ;  /* 0x00000000000a7213 */ /* 0x000fe20000000000 */
[----:B-1----:R-:W-:Y:S01]  /*0090*/  IMAD.IADD R7, R3, 0x1, R2 ;  /* 0x0000000103077824 */ /* 0x002fe200078e0202 */
[----:B------:R-:W1:Y:S04]  /*00a0*/  I2F.RP R6, R13 ;  /* 0x0000000d00067306 */ /* 0x000e680000209400 */
[----:B------:R-:W-:-:S04]  /*00b0*/  IADD3 R9, PT, PT, R0, -0x1, R7 ;  /* 0xffffffff00097810 */ /* 0x000fc80007ffe007 */
[----:B-1----:R-:W1:Y:S02]  /*00c0*/  MUFU.RCP R6, R6 ;  /* 0x0000000600067308 */ /* 0x002e640000001000 */
[----:B-1----:R-:W-:Y:S01]  /*00d0*/  VIADD R4, R6, 0xffffffe ;  /* 0x0ffffffe06047836 */ /* 0x002fe20000000000 */
[----:B------:R-:W-:-:S05]  /*00e0*/  IADD3 R6, PT, PT, RZ, -R10, RZ ;  /* 0x8000000aff067210 */ /* 0x000fca0007ffe0ff */
[----:B------:R1:W2:Y:S02]  /*00f0*/  F2I.FTZ.U32.TRUNC.NTZ R5, R4 ;  /* 0x0000000400057305 */ /* 0x0002a4000021f000 */
[----:B-1----:R-:W-:Y:S02]  /*0100*/  IMAD.MOV.U32 R4, RZ, RZ, RZ ;  /* 0x000000ffff047224 */ /* 0x002fe400078e00ff */
[----:B--2---:R-:W-:-:S04]  /*0110*/  IMAD.MOV R8, RZ, RZ, -R5 ;  /* 0x000000ffff087224 */ /* 0x004fc800078e0a05 */
[----:B------:R-:W-:Y:S01]  /*0120*/  IMAD R15, R8, R13, RZ ;  /* 0x0000000d080f7224 */ /* 0x000fe200078e02ff */
[----:B------:R-:W-:Y:S02]  /*0130*/  IABS R8, R9 ;  /* 0x0000000900087213 */ /* 0x000fe40000000000 */
[----:B------:R-:W-:Y:S01]  /*0140*/  LOP3.LUT R9, R9, R0, RZ, 0x3c, !PT ;  /* 0x0000000009097212 */ /* 0x000fe200078e3cff */
[----:B------:R-:W-:-:S03]  /*0150*/  IMAD.HI.U32 R5, R5, R15, R4 ;  /* 0x0000000f05057227 */ /* 0x000fc600078e0004 */
[----:B------:R-:W-:Y:S01]  /*0160*/  ISETP.GE.AND P2, PT, R9, RZ, PT ;  /* 0x000000ff0900720c */ /* 0x000fe20003f46270 */
[----:B------:R-:W-:-:S04]  /*0170*/  IMAD.MOV.U32 R4, RZ, RZ, R8 ;  /* 0x000000ffff047224 */ /* 0x000fc800078e0008 */
[----:B------:R-:W-:-:S04]  /*0180*/  IMAD.HI.U32 R5, R5, R4, RZ ;  /* 0x0000000405057227 */ /* 0x000fc800078e00ff */
[----:B------:R-:W-:Y:S02]  /*0190*/  IMAD R4, R5, R6, R4 ;  /* 0x0000000605047224 */ /* 0x000fe400078e0204 */
[----:B------:R-:W0:Y:S03]  /*01a0*/  S2R R6, SR_TID.X ;  /* 0x0000000000067919 */ /* 0x000e260000002100 */
[----:B------:R-:W-:-:S13]  /*01b0*/  ISETP.GT.U32.AND P1, PT, R13, R4, PT ;  /* 0x000000040d00720c */ /* 0x000fda0003f24070 */
[----:B------:R-:W-:Y:S01]  /*01c0*/  @!P1 IMAD.IADD R4, R4, 0x1, -R13 ;  /* 0x0000000104049824 */ /* 0x000fe200078e0a0d */
[----:B------:R-:W-:Y:S02]  /*01d0*/  @!P1 IADD3 R5, PT, PT, R5, 0x1, RZ ;  /* 0x0000000105059810 */ /* 0x000fe40007ffe0ff */
[----:B------:R-:W-:Y:S02]  /*01e0*/  ISETP.NE.AND P1, PT, R0, RZ, PT ;  /* 0x000000ff0000720c */ /* 0x000fe40003f25270 */
[----:B------:R-:W-:-:S13]  /*01f0*/  ISETP.GE.U32.AND P0, PT, R4, R13, PT ;  /* 0x0000000d0400720c */ /* 0x000fda0003f06070 */
[----:B------:R-:W-:-:S04]  /*0200*/  @P0 VIADD R5, R5, 0x1 ;  /* 0x0000000105050836 */ /* 0x000fc80000000000 */
[----:B------:R-:W-:Y:S01]  /*0210*/  @!P2 IMAD.MOV R5, RZ, RZ, -R5 ;  /* 0x000000ffff05a224 */ /* 0x000fe200078e0a05 */
[----:B------:R-:W-:Y:S01]  /*0220*/  @!P1 LOP3.LUT R5, RZ, R0, RZ, 0x33, !PT ;  /* 0x00000000ff059212 */ /* 0x000fe200078e33ff */
[----:B0-----:R-:W-:Y:S01]  /*0230*/  IMAD R0, R11, UR4, R6 ;  /* 0x000000040b007c24 */ /* 0x001fe2000f8e0206 */
[----:B------:R-:W0:Y:S03]  /*0240*/  LDCU.64 UR4, c[0x0][0x358] ;  /* 0x00006b00ff0477ac */ /* 0x000e260008000a00 */
[----:B------:R-:W-:-:S05]  /*0250*/  IMAD R0, R0, R5, RZ ;  /* 0x0000000500007224 */ /* 0x000fca00078e02ff */
[C---:B------:R-:W-:Y:S01]  /*0260*/  ISETP.GE.AND P0, PT, R0.reuse, R3, PT ;  /* 0x000000030000720c */ /* 0x040fe20003f06270 */
[C---:B------:R-:W-:Y:S01]  /*0270*/  IMAD.IADD R3, R0.reuse, 0x1, -R3 ;  /* 0x0000000100037824 */ /* 0x040fe200078e0a03 */
[C---:B------:R-:W-:Y:S02]  /*0280*/  VIMNMX R8, PT, PT, R0.reuse, R2, PT ;  /* 0x0000000200087248 */ /* 0x040fe40003fe0100 */
[----:B------:R-:W-:Y:S02]  /*0290*/  VIADDMNMX R2, R0, R5, R7, PT ;  /* 0x0000000500027246 */ /* 0x000fe40003800107 */
[----:B------:R-:W-:-:S04]  /*02a0*/  SEL R3, R3, RZ, P0 ;  /* 0x000000ff03037207 */ /* 0x000fc80000000000 */
[----:B------:R-:W-:-:S13]  /*02b0*/  ISETP.GE.AND P0, PT, R3, R8, PT ;  /* 0x000000080300720c */ /* 0x000fda0003f06270 */
[----:B0-----:R-:W-:Y:S05]  /*02c0*/  @P0 BRA `(.L_x_1) ;  /* 0x00000000005c0947 */ /* 0x001fea0003800000 */
[----:B------:R-:W0:Y:S01]  /*02d0*/  LDC.64 R4, c[0x0][0x380] ;  /* 0x0000e000ff047b82 */ /* 0x000e220000000a00 */
[----:B------:R-:W-:-:S07]  /*02e0*/  MOV R12, R8 ;  /* 0x00000008000c7202 */ /* 0x000fce0000000f00 */
[----:B------:R-:W1:Y:S02]  /*02f0*/  LDC.64 R6, c[0x0][0x388] ;  /* 0x0000e200ff067b82 */ /* 0x000e640000000a00 */
.L_x_5:
[----:B------:R-:W-:Y:S01]  /*0300*/  IMAD.IADD R8, R3, 0x1, R12 ;  /* 0x0000000103087824 */ /* 0x000fe200078e020c */
[----:B------:R-:W-:Y:S04]  /*0310*/  BSSY.RECONVERGENT B1, `(.L_x_2) ;  /* 0x000000f000017945 */ /* 0x000fe80003800200 */
[----:B------:R-:W-:-:S04]  /*0320*/  LEA.HI R8, R8, R8, RZ, 0x1 ;  /* 0x0000000808087211 */ /* 0x000fc800078f08ff */
[----:B------:R-:W-:-:S05]  /*0330*/  SHF.R.S32.HI R13, RZ, 0x1, R8 ;  /* 0x00000001ff0d7819 */ /* 0x000fca0000011408 */
[----:B------:R-:W-:-:S05]  /*0340*/  IMAD.IADD R11, R0, 0x1, -R13 ;  /* 0x00000001000b7824 */ /* 0x000fca00078e0a0d */
[----:B------:R-:W-:-:S13]  /*0350*/  ISETP.GE.AND P0, PT, R11, 0x1, PT ;  /* 0x000000010b00780c */ /* 0x000fda0003f06270 */
[----:B------:R-:W-:Y:S05]  /*0360*/  @!P0 BRA `(.L_x_3) ;  /* 0x00000000001c8947 */ /* 0x000fea0003800000 */
[----:B------:R-:W-:Y:S02]  /*0370*/  VIADD R11, R11, 0xffffffff ;  /* 0xffffffff0b0b7836 */ /* 0x000fe40000000000 */
[----:B0-----:R-:W-:-:S04]  /*0380*/  IMAD.WIDE R8, R13, 0x4, R4 ;  /* 0x000000040d087825 */ /* 0x001fc800078e0204 */
[----:B-1----:R-:W-:Y:S02]  /*0390*/  IMAD.WIDE.U32 R10, R11, 0x4, R6 ;  /* 0x000000040b0a7825 */ /* 0x002fe400078e0006 */
[----:B------:R-:W2:Y:S04]  /*03a0*/  LDG.E R8, desc[UR4][R8.64] ;  /* 0x0000000408087981 */ /* 0x000ea8000c1e1900 */
[----:B------:R-:W2:Y:S02]  /*03b0*/  LDG.E R11, desc[UR4][R10.64] ;  /* 0x000000040a0b7981 */ /* 0x000ea4000c1e1900 */
[----:B--2---:R-:W-:-:S13]  /*03c0*/  ISETP.GE.AND P0, PT, R8, R11, PT ;  /* 0x0000000b0800720c */ /* 0x004fda0003f06270 */
[----:B------:R-:W-:Y:S05]  /*03d0*/  @P0 BRA `(.L_x_4) ;  /* 0x0000000000080947 */ /* 0x000fea0003800000 */
.L_x_3:
[----:B------:R-:W-:Y:S01]  /*03e0*/  IADD3 R3, PT, PT, R13, 0x1, RZ ;  /* 0x000000010d037810 */ /* 0x000fe20007ffe0ff */
[----:B------:R-:W-:-:S07]  /*03f0*/  IMAD.MOV.U32 R13, RZ, RZ, R12 ;  /* 0x000000ffff0d7224 */ /* 0x000fce00078e000c */
.L_x_4:
[----:B------:R-:W-:Y:S05]  /*0400*/  BSYNC.RECONVERGENT B1 ;  /* 0x0000000000017941 */ /* 0x000fea0003800200 */
.L_x_2:
[----:B------:R-:W-:Y:S01]  /*0410*/  ISETP.GE.AND P0, PT, R3, R13, PT ;  /* 0x0000000d0300720c */ /* 0x000fe20003f06270 */
[----:B------:R-:W-:-:S12]  /*0420*/  IMAD.MOV.U32 R12, RZ, RZ, R13 ;  /* 0x000000ffff0c7224 */ /* 0x000fd800078e000d */
[----:B------:R-:W-:Y:S05]  /*0430*/  @!P0 BRA `(.L_x_5) ;  /* 0xfffffffc00b08947 */ /* 0x000fea000383ffff */
.L_x_1:
[----:B------:R-:W-:Y:S05]  /*0440*/  BSYNC.RECONVERGENT B0 ;  /* 0x0000000000007941 */ /* 0x000fea0003800200 */
.L_x_0:
[----:B------:R-:W1:Y:S01]  /*0450*/  LDCU.64 UR6, c[0x0][0x398] ;  /* 0x00007300ff0677ac */ /* 0x000e620008000a00 */
[----:B------:R-:W-:Y:S01]  /*0460*/  BSSY.RECONVERGENT B0, `(.L_x_6) ;  /* 0x000001d000007945 */ /* 0x000fe20003800200 */
[C---:B-1----:R-:W-:Y:S01]  /*0470*/  VIADD R6, R2.reuse, -UR7 ;  /* 0x8000000702067c36 */ /* 0x042fe20008000000 */
[C---:B------:R-:W-:Y:S02]  /*0480*/  ISETP.GE.AND P0, PT, R2.reuse, UR7, PT ;  /* 0x0000000702007c0c */ /* 0x040fe4000bf06270 */
[----:B------:R-:W-:Y:S02]  /*0490*/  VIMNMX R7, PT, PT, R2, UR6, PT ;  /* 0x0000000602077c48 */ /* 0x000fe4000bfe0100 */
[----:B------:R-:W-:-:S04]  /*04a0*/  SEL R6, R6, RZ, P0 ;  /* 0x000000ff06067207 */ /* 0x000fc80000000000 */
[----:B------:R-:W-:-:S13]  /*04b0*/  ISETP.GE.AND P0, PT, R6, R7, PT ;  /* 0x000000070600720c */ /* 0x000fda0003f06270 */
[----:B------:R-:W-:Y:S05]  /*04c0*/  @P0 BRA `(.L_x_7) ;  /* 0x0000000000580947 */ /* 0x000fea0003800000 */
[----:B0-----:R-:W0:Y:S08]  /*04d0*/  LDC.64 R4, c[0x0][0x380] ;  /* 0x0000e000ff047b82 */ /* 0x001e300000000a00 */
[----:B------:R-:W1:Y:S02]  /*04e0*/  LDC.64 R8, c[0x0][0x388] ;  /* 0x0000e200ff087b82 */ /* 0x000e640000000a00 */
.L_x_11:
[----:B------:R-:W-:Y:S01]  /*04f0*/  IADD3 R10, PT, PT, R6, R7, RZ ;  /* 0x00000007060a7210 */ /* 0x000fe20007ffe0ff */
[----:B------:R-:W-:Y:S03]  /*0500*/  BSSY.RECONVERGENT B1, `(.L_x_8) ;  /* 0x000000f000017945 */ /* 0x000fe60003800200 */
        /* <DEDUP_REMOVED lines=12> */
.L_x_9:
[----:B------:R-:W-:Y:S01]  /*05d0*/  VIADD R6, R15, 0x1 ;  /* 0x000000010f067836 */ /* 0x000fe20000000000 */
[----:B------:R-:W-:-:S07]  /*05e0*/  MOV R15, R7 ;  /* 0x00000007000f7202 */ /* 0x000fce0000000f00 */
.L_x_10:
[----:B------:R-:W-:Y:S05]  /*05f0*/  BSYNC.RECONVERGENT B1 ;  /* 0x0000000000017941 */ /* 0x000fea0003800200 */
.L_x_8:
[----:B------:R-:W-:Y:S01]  /*0600*/  ISETP.GE.AND P0, PT, R6, R15, PT ;  /* 0x0000000f0600720c */ /* 0x000fe20003f06270 */
[----:B------:R-:W-:-:S12]  /*0610*/  IMAD.MOV.U32 R7, RZ, RZ, R15 ;  /* 0x000000ffff077224 */ /* 0x000fd800078e000f */
[----:B------:R-:W-:Y:S05]  /*0620*/  @!P0 BRA `(.L_x_11) ;  /* 0xfffffffc00b08947 */ /* 0x000fea000383ffff */
.L_x_7:
[----:B------:R-:W-:Y:S05]  /*0630*/  BSYNC.RECONVERGENT B0 ;  /* 0x0000000000007941 */ /* 0x000fea0003800200 */
.L_x_6:
[--C-:B------:R-:W-:Y:S01]  /*0640*/  IMAD.IADD R17, R0, 0x1, -R3.reuse ;  /* 0x0000000100117824 */ /* 0x100fe200078e0a03 */
[----:B------:R-:W-:Y:S01]  /*0650*/  BSSY.RECONVERGENT B0, `(.L_x_12) ;  /* 0x000001e000007945 */ /* 0x000fe20003800200 */
[----:B------:R-:W-:Y:S01]  /*0660*/  IMAD.IADD R7, R6, 0x1, -R3 ;  /* 0x0000000106077824 */ /* 0x000fe200078e0a03 */
[----:B------:R-:W-:Y:S02]  /*0670*/  CS2R R12, SRZ ;  /* 0x00000000000c7805 */ /* 0x000fe4000001ff00 */
[----:B0-----:R-:W-:-:S04]  /*0680*/  IADD3 R4, PT, PT, R2, -R17, -R6 ;  /* 0x8000001102047210 */ /* 0x001fc80007ffe806 */
[----:B------:R-:W-:-:S04]  /*0690*/  VIMNMX R5, PT, PT, R7, R4, PT ;  /* 0x0000000407057248 */ /* 0x000fc80003fe0100 */
[----:B------:R-:W-:Y:S01]  /*06a0*/  ISETP.GE.AND P0, PT, R5, 0x1, PT ;  /* 0x000000010500780c */ /* 0x000fe20003f06270 */
[----:B------:R-:W-:-:S12]  /*06b0*/  HFMA2 R5, -RZ, RZ, 0, 0 ;  /* 0x00000000ff057431 */ /* 0x000fd800000001ff */
[----:B------:R-:W-:Y:S05]  /*06c0*/  @!P0 BRA `(.L_x_13) ;  /* 0x0000000000588947 */ /* 0x000fea0003800000 */
[----:B-1----:R-:W0:Y:S01]  /*06d0*/  LDC.64 R8, c[0x0][0x388] ;  /* 0x0000e200ff087b82 */ /* 0x002e220000000a00 */
[----:B------:R-:W-:Y:S01]  /*06e0*/  IMAD.MOV.U32 R5, RZ, RZ, RZ ;  /* 0x000000ffff057224 */ /* 0x000fe200078e00ff */
[----:B------:R-:W-:-:S06]  /*06f0*/  CS2R R12, SRZ ;  /* 0x00000000000c7805 */ /* 0x000fcc000001ff00 */
[----:B------:R-:W1:Y:S08]  /*0700*/  LDC.64 R10, c[0x0][0x390] ;  /* 0x0000e400ff0a7b82 */ /* 0x000e700000000a00 */
[----:B------:R-:W2:Y:S01]  /*0710*/  LDC.64 R14, c[0x0][0x380] ;  /* 0x0000e000ff0e7b82 */ /* 0x000ea20000000a00 */
[----:B0-----:R-:W-:-:S04]  /*0720*/  IMAD.WIDE R8, R17, 0x4, R8 ;  /* 0x0000000411087825 */ /* 0x001fc800078e0208 */
[----:B-1----:R-:W-:-:S04]  /*0730*/  IMAD.WIDE R10, R0, 0x4, R10 ;  /* 0x00000004000a7825 */ /* 0x002fc800078e020a */
[----:B--2---:R-:W-:-:S07]  /*0740*/  IMAD.WIDE R14, R3, 0x4, R14 ;  /* 0x00000004030e7825 */ /* 0x004fce00078e020e */
.L_x_14:
[----:B------:R-:W-:-:S04]  /*0750*/  IMAD.WIDE R20, R12, 0x4, R14 ;  /* 0x000000040c147825 */ /* 0x000fc800078e020e */
[----:B------:R-:W-:Y:S02]  /*0760*/  IMAD.WIDE R16, R13, 0x4, R8 ;  /* 0x000000040d107825 */ /* 0x000fe400078e0208 */
[----:B------:R-:W2:Y:S04]  /*0770*/  LDG.E R21, desc[UR4][R20.64] ;  /* 0x0000000414157981 */ /* 0x000ea8000c1e1900 */
[----:B------:R-:W2:Y:S01]  /*0780*/  LDG.E R16, desc[UR4][R16.64] ;  /* 0x0000000410107981 */ /* 0x000ea2000c1e1900 */
[C---:B------:R-:W-:Y:S01]  /*0790*/  IMAD.WIDE.U32 R18, R5.reuse, 0x4, R10 ;  /* 0x0000000405127825 */ /* 0x040fe200078e000a */
[----:B------:R-:W-:Y:S02]  /*07a0*/  IADD3 R5, PT, PT, R5, 0x1, RZ ;  /* 0x0000000105057810 */ /* 0x000fe40007ffe0ff */
[----:B--2---:R-:W-:-:S13]  /*07b0*/  ISETP.GT.AND P0, PT, R21, R16, PT ;  /* 0x000000101500720c */ /* 0x004fda0003f04270 */
[----:B------:R-:W-:Y:S01]  /*07c0*/  @P0 VIADD R13, R13, 0x1 ;  /* 0x000000010d0d0836 */ /* 0x000fe20000000000 */
[----:B------:R0:W-:Y:S01]  /*07d0*/  @!P0 STG.E desc[UR4][R18.64], R21 ;  /* 0x0000001512008986 */ /* 0x0001e2000c101904 */
[----:B------:R-:W-:-:S03]  /*07e0*/  @!P0 VIADD R12, R12, 0x1 ;  /* 0x000000010c0c8836 */ /* 0x000fc60000000000 */
[----:B------:R0:W-:Y:S01]  /*07f0*/  @P0 STG.E desc[UR4][R18.64], R16 ;  /* 0x0000001012000986 */ /* 0x0001e2000c101904 */
[----:B------:R-:W-:Y:S02]  /*0800*/  ISETP.GE.AND P0, PT, R13, R4, PT ;  /* 0x000000040d00720c */ /* 0x000fe40003f06270 */
[----:B------:R-:W-:-:S13]  /*0810*/  ISETP.LT.AND P1, PT, R12, R7, PT ;  /* 0x000000070c00720c */ /* 0x000fda0003f21270 */
[----:B0-----:R-:W-:Y:S05]  /*0820*/  @!P0 BRA P1, `(.L_x_14) ;  /* 0xfffffffc00c88947 */ /* 0x001fea000083ffff */
.L_x_13:
[----:B------:R-:W-:Y:S05]  /*0830*/  BSYNC.RECONVERGENT B0 ;  /* 0x0000000000007941 */ /* 0x000fea0003800200 */
.L_x_12:
[----:B------:R-:W-:Y:S01]  /*0840*/  ISETP.GE.AND P0, PT, R12, R7, PT ;  /* 0x000000070c00720c */ /* 0x000fe20003f06270 */
[----:B------:R-:W-:-:S12]  /*0850*/  BSSY.RECONVERGENT B0, `(.L_x_15) ;  /* 0x000008a000007945 */ /* 0x000fd80003800200 */
[----:B------:R-:W-:Y:S05]  /*0860*/  @P0 BRA `(.L_x_16) ;  /* 0x0000000800200947 */ /* 0x000fea0003800000 */
[-C--:B-1----:R-:W-:Y:S01]  /*0870*/  IADD3 R8, PT, PT, R6, -R3.reuse, -R12 ;  /* 0x8000000306087210 */ /* 0x082fe20007ffe80c */
[----:B------:R-:W-:Y:S01]  /*0880*/  BSSY.RECONVERGENT B1, `(.L_x_17) ;  /* 0x0000019000017945 */ /* 0x000fe20003800200 */
[----:B------:R-:W-:Y:S02]  /*0890*/  IADD3 R9, PT, PT, R12, R3, -R6 ;  /* 0x000000030c097210 */ /* 0x000fe40007ffe806 */
[----:B------:R-:W-:Y:S02]  /*08a0*/  LOP3.LUT P1, R14, R8, 0x3, RZ, 0xc0, !PT ;  /* 0x00000003080e7812 */ /* 0x000fe4000782c0ff */
[----:B------:R-:W-:-:S11]  /*08b0*/  ISETP.GT.U32.AND P0, PT, R9, -0x4, PT ;  /* 0xfffffffc0900780c */ /* 0x000fd60003f04070 */
[----:B------:R-:W-:Y:S05]  /*08c0*/  @!P1 BRA `(.L_x_18) ;  /* 0x0000000000509947 */ /* 0x000fea0003800000 */
[----:B------:R-:W0:Y:S01]  /*08d0*/  LDC.64 R8, c[0x0][0x380] ;  /* 0x0000e000ff087b82 */ /* 0x000e220000000a00 */
[----:B------:R-:W1:Y:S01]  /*08e0*/  LDCU.64 UR6, c[0x0][0x390] ;  /* 0x00007200ff0677ac */ /* 0x000e620008000a00 */
[----:B------:R-:W-:-:S04]  /*08f0*/  IMAD.WIDE.U32 R10, R5, 0x4, RZ ;  /* 0x00000004050a7825 */ /* 0x000fc800078e00ff */
[----:B------:R-:W-:Y:S02]  /*0900*/  IMAD.IADD R5, R5, 0x1, R14 ;  /* 0x0000000105057824 */ /* 0x000fe400078e020e */
[----:B------:R-:W-:-:S04]  /*0910*/  IMAD.WIDE R10, R0, 0x4, R10 ;  /* 0x00000004000a7825 */ /* 0x000fc800078e020a */
[----:B------:R-:W-:Y:S01]  /*0920*/  IMAD.MOV R14, RZ, RZ, -R14 ;  /* 0x000000ffff0e7224 */ /* 0x000fe200078e0a0e */
[----:B-1----:R-:W-:-:S04]  /*0930*/  IADD3 R16, P1, PT, R10, UR6, RZ ;  /* 0x000000060a107c10 */ /* 0x002fc8000ff3e0ff */
[----:B------:R-:W-:Y:S01]  /*0940*/  IADD3.X R17, PT, PT, R11, UR7, RZ, P1, !PT ;  /* 0x000000070b117c10 */ /* 0x000fe20008ffe4ff */
[----:B0-----:R-:W-:-:S08]  /*0950*/  IMAD.WIDE R8, R3, 0x4, R8 ;  /* 0x0000000403087825 */ /* 0x001fd000078e0208 */
.L_x_19:
[----:B0-----:R-:W-:-:S05]  /*0960*/  IMAD.WIDE R10, R12, 0x4, R8 ;  /* 0x000000040c0a7825 */ /* 0x001fca00078e0208 */
[----:B------:R0:W2:Y:S01]  /*0970*/  LDG.E R15, desc[UR4][R10.64] ;  /* 0x000000040a0f7981 */ /* 0x0000a2000c1e1900 */
[----:B------:R-:W-:Y:S02]  /*0980*/  VIADD R14, R14, 0x1 ;  /* 0x000000010e0e7836 */ /* 0x000fe40000000000 */
[----:B------:R-:W-:-:S03]  /*0990*/  VIADD R12, R12, 0x1 ;  /* 0x000000010c0c7836 */ /* 0x000fc60000000000 */
[----:B------:R-:W-:Y:S01]  /*09a0*/  ISETP.NE.AND P1, PT, R14, RZ, PT ;  /* 0x000000ff0e00720c */ /* 0x000fe20003f25270 */
[----:B0-----:R-:W-:Y:S01]  /*09b0*/  IMAD.MOV.U32 R10, RZ, RZ, R16 ;  /* 0x000000ffff0a7224 */ /* 0x001fe200078e0010 */
[----:B------:R-:W-:Y:S02]  /*09c0*/  MOV R11, R17 ;  /* 0x00000011000b7202 */ /* 0x000fe40000000f00 */
[----:B------:R-:W-:-:S05]  /*09d0*/  IADD3 R16, P2, PT, R16, 0x4, RZ ;  /* 0x0000000410107810 */ /* 0x000fca0007f5e0ff */
[----:B------:R-:W-:Y:S01]  /*09e0*/  IMAD.X R17, RZ, RZ, R17, P2 ;  /* 0x000000ffff117224 */ /* 0x000fe200010e0611 */
[----:B--2---:R0:W-:Y:S03]  /*09f0*/  STG.E desc[UR4][R10.64], R15 ;  /* 0x0000000f0a007986 */ /* 0x0041e6000c101904 */
[----:B------:R-:W-:Y:S05]  /*0a00*/  @P1 BRA `(.L_x_19) ;  /* 0xfffffffc00d41947 */ /* 0x000fea000383ffff */
.L_x_18:
[----:B------:R-:W-:Y:S05]  /*0a10*/  BSYNC.RECONVERGENT B1 ;  /* 0x0000000000017941 */ /* 0x000fea0003800200 */
.L_x_17:
[----:B------:R-:W-:Y:S05]  /*0a20*/  @P0 BRA `(.L_x_16) ;  /* 0x0000000400b00947 */ /* 0x000fea0003800000 */
[----:B0-----:R-:W0:Y:S01]  /*0a30*/  LDC.64 R10, c[0x0][0x380] ;  /* 0x0000e000ff0a7b82 */ /* 0x001e220000000a00 */
[----:B------:R-:W1:Y:S01]  /*0a40*/  LDCU.64 UR6, c[0x0][0x390] ;  /* 0x00007200ff0677ac */ /* 0x000e620008000a00 */
[----:B------:R-:W-:Y:S01]  /*0a50*/  IMAD.WIDE.U32 R8, R5, 0x4, RZ ;  /* 0x0000000405087825 */ /* 0x000fe200078e00ff */
[----:B------:R-:W-:Y:S01]  /*0a60*/  IADD3 R14, PT, PT, R7, -R12, RZ ;  /* 0x8000000c070e7210 */ /* 0x000fe20007ffe0ff */
[----:B------:R-:W-:Y:S03]  /*0a70*/  BSSY.RECONVERGENT B1, `(.L_x_20) ;  /* 0x000003c000017945 */ /* 0x000fe60003800200 */
[----:B------:R-:W-:Y:S01]  /*0a80*/  ISETP.GT.AND P1, PT, R14, 0xc, PT ;  /* 0x0000000c0e00780c */ /* 0x000fe20003f24270 */
[----:B------:R-:W-:-:S03]  /*0a90*/  IMAD.WIDE R8, R0, 0x4, R8 ;  /* 0x0000000400087825 */ /* 0x000fc600078e0208 */
[----:B-1----:R-:W-:-:S04]  /*0aa0*/  IADD3 R8, P3, PT, R8, UR6, RZ ;  /* 0x0000000608087c10 */ /* 0x002fc8000ff7e0ff */
[----:B------:R-:W-:Y:S01]  /*0ab0*/  IADD3 R8, P2, PT, R8, 0x8, RZ ;  /* 0x0000000808087810 */ /* 0x000fe20007f5e0ff */
[----:B0-----:R-:W-:-:S03]  /*0ac0*/  IMAD.WIDE R10, R3, 0x4, R10 ;  /* 0x00000004030a7825 */ /* 0x001fc600078e020a */
[----:B------:R-:W-:Y:S02]  /*0ad0*/  IADD3.X R9, PT, PT, RZ, UR7, R9, P2, P3 ;  /* 0x00000007ff097c10 */ /* 0x000fe400097e6409 */
[----:B------:R-:W-:-:S05]  /*0ae0*/  IADD3 R10, P0, PT, R10, 0x8, RZ ;  /* 0x000000080a0a7810 */ /* 0x000fca0007f1e0ff */
[----:B------:R-:W-:Y:S01]  /*0af0*/  IMAD.X R11, RZ, RZ, R11, P0 ;  /* 0x000000ffff0b7224 */ /* 0x000fe200000e060b */
[----:B------:R-:W-:Y:S01]  /*0b00*/  PLOP3.LUT P0, PT, PT, PT, PT, 0x80, 0x8 ;  /* 0x000000000008781c */ /* 0x000fe20003f0f070 */
[----:B------:R-:W-:-:S12]  /*0b10*/  @!P1 BRA `(.L_x_21) ;  /* 0x0000000000c49947 */ /* 0x000fd80003800000 */
[----:B------:R-:W-:Y:S01]  /*0b20*/  PLOP3.LUT P0, PT, PT, PT, PT, 0x8, 0x80 ;  /* 0x000000000080781c */ /* 0x000fe20003f0e170 */
[----:B------:R-:W-:-:S12]  /*0b30*/  VIADD R19, R7, 0xfffffff4 ;  /* 0xfffffff407137836 */ /* 0x000fd80000000000 */
.L_x_22:
[----:B------:R-:W-:-:S05]  /*0b40*/  IMAD.WIDE R14, R12, 0x4, R10 ;  /* 0x000000040c0e7825 */ /* 0x000fca00078e020a */
[----:B------:R-:W2:Y:S04]  /*0b50*/  LDG.E R21, desc[UR4][R14.64+-0x8] ;  /* 0xfffff8040e157981 */ /* 0x000ea8000c1e1900 */
[----:B--2---:R0:W-:Y:S04]  /*0b60*/  STG.E desc[UR4][R8.64+-0x8], R21 ;  /* 0xfffff81508007986 */ /* 0x0041e8000c101904 */
[----:B------:R-:W2:Y:S04]  /*0b70*/  LDG.E R23, desc[UR4][R14.64+-0x4] ;  /* 0xfffffc040e177981 */ /* 0x000ea8000c1e1900 */
[----:B--2---:R1:W-:Y:S04]  /*0b80*/  STG.E desc[UR4][R8.64+-0x4], R23 ;  /* 0xfffffc1708007986 */ /* 0x0043e8000c101904 */
[----:B------:R-:W2:Y:S01]  /*0b90*/  LDG.E R25, desc[UR4][R14.64] ;  /* 0x000000040e197981 */ /* 0x000ea2000c1e1900 */
[----:B------:R-:W-:-:S03]  /*0ba0*/  VIADD R17, R12, 0x4 ;  /* 0x000000040c117836 */ /* 0x000fc60000000000 */
[----:B--2---:R2:W-:Y:S04]  /*0bb0*/  STG.E desc[UR4][R8.64], R25 ;  /* 0x0000001908007986 */ /* 0x0045e8000c101904 */
[----:B------:R-:W3:Y:S01]  /*0bc0*/  LDG.E R27, desc[UR4][R14.64+0x4] ;  /* 0x000004040e1b7981 */ /* 0x000ee2000c1e1900 */
[----:B------:R-:W-:-:S03]  /*0bd0*/  IMAD.WIDE R16, R17, 0x4, R10 ;  /* 0x0000000411107825 */ /* 0x000fc600078e020a */
[----:B---3--:R3:W-:Y:S04]  /*0be0*/  STG.E desc[UR4][R8.64+0x4], R27 ;  /* 0x0000041b08007986 */ /* 0x0087e8000c101904 */
[----:B------:R-:W4:Y:S04]  /*0bf0*/  LDG.E R29, desc[UR4][R16.64+-0x8] ;  /* 0xfffff804101d7981 */ /* 0x000f28000c1e1900 */
[----:B----4-:R4:W-:Y:S04]  /*0c00*/  STG.E desc[UR4][R8.64+0x8], R29 ;  /* 0x0000081d08007986 */ /* 0x0109e8000c101904 */
[----:B0-----:R-:W5:Y:S04]  /*0c10*/  LDG.E R21, desc[UR4][R16.64+-0x4] ;  /* 0xfffffc0410157981 */ /* 0x001f68000c1e1900 */
[----:B-----5:R0:W-:Y:S04]  /*0c20*/  STG.E desc[UR4][R8.64+0xc], R21 ;  /* 0x00000c1508007986 */ /* 0x0201e8000c101904 */
[----:B-1----:R-:W5:Y:S01]  /*0c30*/  LDG.E R23, desc[UR4][R16.64] ;  /* 0x0000000410177981 */ /* 0x002f62000c1e1900 */
[----:B------:R-:W-:-:S03]  /*0c40*/  IADD3 R15, PT, PT, R12, 0x8, RZ ;  /* 0x000000080c0f7810 */ /* 0x000fc60007ffe0ff */
[----:B-----5:R1:W-:Y:S04]  /*0c50*/  STG.E desc[UR4][R8.64+0x10], R23 ;  /* 0x0000101708007986 */ /* 0x0203e8000c101904 */
[----:B--2---:R-:W2:Y:S01]  /*0c60*/  LDG.E R25, desc[UR4][R16.64+0x4] ;  /* 0x0000040410197981 */ /* 0x004ea2000c1e1900 */
[----:B------:R-:W-:-:S03]  /*0c70*/  IMAD.WIDE R14, R15, 0x4, R10 ;  /* 0x000000040f0e7825 */ /* 0x000fc600078e020a */
[----:B--2---:R2:W-:Y:S04]  /*0c80*/  STG.E desc[UR4][R8.64+0x14], R25 ;  /* 0x0000141908007986 */ /* 0x0045e8000c101904 */
[----:B---3--:R-:W3:Y:S04]  /*0c90*/  LDG.E R27, desc[UR4][R14.64+-0x8] ;  /* 0xfffff8040e1b7981 */ /* 0x008ee8000c1e1900 */
[----:B---3--:R3:W-:Y:S04]  /*0ca0*/  STG.E desc[UR4][R8.64+0x18], R27 ;  /* 0x0000181b08007986 */ /* 0x0087e8000c101904 */
[----:B----4-:R-:W4:Y:S04]  /*0cb0*/  LDG.E R29, desc[UR4][R14.64+-0x4] ;  /* 0xfffffc040e1d7981 */ /* 0x010f28000c1e1900 */
[----:B----4-:R4:W-:Y:S04]  /*0cc0*/  STG.E desc[UR4][R8.64+0x1c], R29 ;  /* 0x00001c1d08007986 */ /* 0x0109e8000c101904 */
[----:B0-----:R-:W5:Y:S01]  /*0cd0*/  LDG.E R21, desc[UR4][R14.64] ;  /* 0x000000040e157981 */ /* 0x001f62000c1e1900 */
[----:B------:R-:W-:-:S03]  /*0ce0*/  VIADD R17, R12, 0xc ;  /* 0x0000000c0c117836 */ /* 0x000fc60000000000 */
[----:B-----5:R0:W-:Y:S04]  /*0cf0*/  STG.E desc[UR4][R8.64+0x20], R21 ;  /* 0x0000201508007986 */ /* 0x0201e8000c101904 */
[----:B-1----:R-:W5:Y:S01]  /*0d00*/  LDG.E R23, desc[UR4][R14.64+0x4] ;  /* 0x000004040e177981 */ /* 0x002f62000c1e1900 */
[----:B------:R-:W-:-:S03]  /*0d10*/  IMAD.WIDE R16, R17, 0x4, R10 ;  /* 0x0000000411107825 */ /* 0x000fc600078e020a */
[----:B-----5:R-:W-:Y:S04]  /*0d20*/  STG.E desc[UR4][R8.64+0x24], R23 ;  /* 0x0000241708007986 */ /* 0x020fe8000c101904 */
[----:B--2---:R-:W2:Y:S04]  /*0d30*/  LDG.E R25, desc[UR4][R16.64+-0x8] ;  /* 0xfffff80410197981 */ /* 0x004ea8000c1e1900 */
[----:B--2---:R-:W-:Y:S04]  /*0d40*/  STG.E desc[UR4][R8.64+0x28], R25 ;  /* 0x0000281908007986 */ /* 0x004fe8000c101904 */
[----:B---3--:R-:W2:Y:S04]  /*0d50*/  LDG.E R27, desc[UR4][R16.64+-0x4] ;  /* 0xfffffc04101b7981 */ /* 0x008ea8000c1e1900 */
[----:B--2---:R-:W-:Y:S04]  /*0d60*/  STG.E desc[UR4][R8.64+0x2c], R27 ;  /* 0x00002c1b08007986 */ /* 0x004fe8000c101904 */
[----:B----4-:R-:W2:Y:S01]  /*0d70*/  LDG.E R29, desc[UR4][R16.64] ;  /* 0x00000004101d7981 */ /* 0x010ea2000c1e1900 */
[----:B------:R-:W-:-:S05]  /*0d80*/  VIADD R12, R12, 0x10 ;  /* 0x000000100c0c7836 */ /* 0x000fca0000000000 */
[----:B------:R-:W-:Y:S01]  /*0d90*/  ISETP.GE.AND P1, PT, R12, R19, PT ;  /* 0x000000130c00720c */ /* 0x000fe20003f26270 */
[----:B--2---:R-:W-:Y:S04]  /*0da0*/  STG.E desc[UR4][R8.64+0x30], R29 ;  /* 0x0000301d08007986 */ /* 0x004fe8000c101904 */
[----:B0-----:R-:W2:Y:S01]  /*0db0*/  LDG.E R21, desc[UR4][R16.64+0x4] ;  /* 0x0000040410157981 */ /* 0x001ea2000c1e1900 */
[----:B------:R-:W-:Y:S02]  /*0dc0*/  IADD3 R14, P2, PT, R8, 0x40, RZ ;  /* 0x00000040080e7810 */ /* 0x000fe40007f5e0ff */
[----:B------:R-:W-:-:S03]  /*0dd0*/  IADD3 R5, PT, PT, R5, 0x10, RZ ;  /* 0x0000001005057810 */ /* 0x000fc60007ffe0ff */
[----:B------:R-:W-:Y:S01]  /*0de0*/  IMAD.X R15, RZ, RZ, R9, P2 ;  /* 0x000000ffff0f7224 */ /* 0x000fe200010e0609 */
[----:B--2---:R0:W-:Y:S02]  /*0df0*/  STG.E desc[UR4][R8.64+0x34], R21 ;  /* 0x0000341508007986 */ /* 0x0041e4000c101904 */
[----:B0-----:R-:W-:Y:S02]  /*0e00*/  IMAD.MOV.U32 R8, RZ, RZ, R14 ;  /* 0x000000ffff087224 */ /* 0x001fe400078e000e */
[----:B------:R-:W-:Y:S01]  /*0e10*/  IMAD.MOV.U32 R9, RZ, RZ, R15 ;  /* 0x000000ffff097224 */ /* 0x000fe200078e000f */
[----:B------:R-:W-:Y:S06]  /*0e20*/  @!P1 BRA `(.L_x_22) ;  /* 0xfffffffc00449947 */ /* 0x000fec000383ffff */
.L_x_21:
[----:B------:R-:W-:Y:S05]  /*0e30*/  BSYNC.RECONVERGENT B1 ;  /* 0x0000000000017941 */ /* 0x000fea0003800200 */
.L_x_20:
[----:B------:R-:W-:Y:S01]  /*0e40*/  IMAD.IADD R14, R7, 0x1, -R12 ;  /* 0x00000001070e7824 */ /* 0x000fe200078e0a0c */
[----:B------:R-:W-:Y:S04]  /*0e50*/  BSSY.RECONVERGENT B1, `(.L_x_23) ;  /* 0x000001d000017945 */ /* 0x000fe80003800200 */
[----:B------:R-:W-:-:S13]  /*0e60*/  ISETP.GT.AND P1, PT, R14, 0x4, PT ;  /* 0x000000040e00780c */ /* 0x000fda0003f24270 */
[----:B------:R-:W-:Y:S05]  /*0e70*/  @!P1 BRA `(.L_x_24) ;  /* 0x0000000000689947 */ /* 0x000fea0003800000 */
[----:B------:R-:W-:-:S05]  /*0e80*/  IMAD.WIDE R14, R12, 0x4, R10 ;  /* 0x000000040c0e7825 */ /* 0x000fca00078e020a */
[----:B------:R-:W2:Y:S04]  /*0e90*/  LDG.E R19, desc[UR4][R14.64+-0x8] ;  /* 0xfffff8040e137981 */ /* 0x000ea8000c1e1900 */
[----:B--2---:R0:W-:Y:S04]  /*0ea0*/  STG.E desc[UR4][R8.64+-0x8], R19 ;  /* 0xfffff81308007986 */ /* 0x0041e8000c101904 */
[----:B------:R-:W2:Y:S04]  /*0eb0*/  LDG.E R21, desc[UR4][R14.64+-0x4] ;  /* 0xfffffc040e157981 */ /* 0x000ea8000c1e1900 */
[----:B--2---:R1:W-:Y:S04]  /*0ec0*/  STG.E desc[UR4][R8.64+-0x4], R21 ;  /* 0xfffffc1508007986 */ /* 0x0043e8000c101904 */
[----:B------:R-:W2:Y:S01]  /*0ed0*/  LDG.E R23, desc[UR4][R14.64] ;  /* 0x000000040e177981 */ /* 0x000ea2000c1e1900 */
[----:B------:R-:W-:-:S03]  /*0ee0*/  IADD3 R17, PT, PT, R12, 0x4, RZ ;  /* 0x000000040c117810 */ /* 0x000fc60007ffe0ff */
[----:B--2---:R2:W-:Y:S04]  /*0ef0*/  STG.E desc[UR4][R8.64], R23 ;  /* 0x0000001708007986 */ /* 0x0045e8000c101904 */
[----:B------:R-:W3:Y:S01]  /*0f00*/  LDG.E R25, desc[UR4][R14.64+0x4] ;  /* 0x000004040e197981 */ /* 0x000ee2000c1e1900 */
[----:B------:R-:W-:-:S03]  /*0f10*/  IMAD.WIDE R16, R17, 0x4, R10 ;  /* 0x0000000411107825 */ /* 0x000fc600078e020a */
[----:B---3--:R-:W-:Y:S04]  /*0f20*/  STG.E desc[UR4][R8.64+0x4], R25 ;  /* 0x0000041908007986 */ /* 0x008fe8000c101904 */
[----:B------:R-:W3:Y:S04]  /*0f30*/  LDG.E R27, desc[UR4][R16.64+-0x8] ;  /* 0xfffff804101b7981 */ /* 0x000ee8000c1e1900 */
[----:B---3--:R-:W-:Y:S04]  /*0f40*/  STG.E desc[UR4][R8.64+0x8], R27 ;  /* 0x0000081b08007986 */ /* 0x008fe8000c101904 */
[----:B0-----:R-:W3:Y:S04]  /*0f50*/  LDG.E R19, desc[UR4][R16.64+-0x4] ;  /* 0xfffffc0410137981 */ /* 0x001ee8000c1e1900 */
[----:B---3--:R-:W-:Y:S04]  /*0f60*/  STG.E desc[UR4][R8.64+0xc], R19 ;  /* 0x00000c1308007986 */ /* 0x008fe8000c101904 */
[----:B-1----:R-:W3:Y:S01]  /*0f70*/  LDG.E R21, desc[UR4][R16.64] ;  /* 0x0000000410157981 */ /* 0x002ee2000c1e1900 */
[----:B------:R-:W-:-:S03]  /*0f80*/  IADD3 R14, P1, PT, R8, 0x20, RZ ;  /* 0x00000020080e7810 */ /* 0x000fc60007f3e0ff */
[----:B---3--:R-:W-:Y:S04]  /*0f90*/  STG.E desc[UR4][R8.64+0x10], R21 ;  /* 0x0000101508007986 */ /* 0x008fe8000c101904 */
[----:B--2---:R-:W2:Y:S01]  /*0fa0*/  LDG.E R23, desc[UR4][R16.64+0x4] ;  /* 0x0000040410177981 */ /* 0x004ea2000c1e1900 */
[----:B------:R-:W-:Y:S01]  /*0fb0*/  IMAD.X R15, RZ, RZ, R9, P1 ;  /* 0x000000ffff0f7224 */ /* 0x000fe200008e0609 */
[----:B------:R-:W-:Y:S01]  /*0fc0*/  PLOP3.LUT P0, PT, PT, PT, PT, 0x8, 0x80 ;  /* 0x000000000080781c */ /* 0x000fe20003f0e170 */
[----:B------:R-:W-:Y:S02]  /*0fd0*/  VIADD R5, R5, 0x8 ;  /* 0x0000000805057836 */ /* 0x000fe40000000000 */
[----:B------:R-:W-:Y:S01]  /*0fe0*/  VIADD R12, R12, 0x8 ;  /* 0x000000080c0c7836 */ /* 0x000fe20000000000 */
[----:B--2---:R0:W-:Y:S02]  /*0ff0*/  STG.E desc[UR4][R8.64+0x14], R23 ;  /* 0x0000141708007986 */ /* 0x0041e4000c101904 */
[----:B0-----:R-:W-:Y:S01]  /*1000*/  MOV R8, R14 ;  /* 0x0000000e00087202 */ /* 0x001fe20000000f00 */
[----:B------:R-:W-:-:S07]  /*1010*/  IMAD.MOV.U32 R9, RZ, RZ, R15 ;  /* 0x000000ffff097224 */ /* 0x000fce00078e000f */
.L_x_24:
[----:B------:R-:W-:Y:S05]  /*1020*/  BSYNC.RECONVERGENT B1 ;  /* 0x0000000000017941 */ /* 0x000fea0003800200 */
.L_x_23:
[----:B------:R-:W-:-:S13]  /*1030*/  ISETP.LT.OR P0, PT, R12, R7, P0 ;  /* 0x000000070c00720c */ /* 0x000fda0000701670 */
[----:B------:R-:W-:Y:S05]  /*1040*/  @!P0 BRA `(.L_x_16) ;  /* 0x0000000000288947 */ /* 0x000fea0003800000 */
[----:B------:R-:W-:-:S05]  /*1050*/  IMAD.WIDE R10, R12, 0x4, R10 ;  /* 0x000000040c0a7825 */ /* 0x000fca00078e020a */
[----:B------:R-:W2:Y:S04]  /*1060*/  LDG.E R7, desc[UR4][R10.64+-0x8] ;  /* 0xfffff8040a077981 */ /* 0x000ea8000c1e1900 */
[----:B--2---:R2:W-:Y:S04]  /*1070*/  STG.E desc[UR4][R8.64+-0x8], R7 ;  /* 0xfffff80708007986 */ /* 0x0045e8000c101904 */
[----:B------:R-:W3:Y:S04]  /*1080*/  LDG.E R15, desc[UR4][R10.64+-0x4] ;  /* 0xfffffc040a0f7981 */ /* 0x000ee8000c1e1900 */
[----:B---3--:R2:W-:Y:S04]  /*1090*/  STG.E desc[UR4][R8.64+-0x4], R15 ;  /* 0xfffffc0f08007986 */ /* 0x0085e8000c101904 */
[----:B------:R-:W3:Y:S04]  /*10a0*/  LDG.E R17, desc[UR4][R10.64] ;  /* 0x000000040a117981 */ /* 0x000ee8000c1e1900 */
[----:B---3--:R2:W-:Y:S04]  /*10b0*/  STG.E desc[UR4][R8.64], R17 ;  /* 0x0000001108007986 */ /* 0x0085e8000c101904 */
[----:B------:R-:W3:Y:S01]  /*10c0*/  LDG.E R19, desc[UR4][R10.64+0x4] ;  /* 0x000004040a137981 */ /* 0x000ee2000c1e1900 */
[----:B------:R-:W-:-:S03]  /*10d0*/  VIADD R5, R5, 0x4 ;  /* 0x0000000405057836 */ /* 0x000fc60000000000 */
[----:B---3--:R2:W-:Y:S04]  /*10e0*/  STG.E desc[UR4][R8.64+0x4], R19 ;  /* 0x0000041308007986 */ /* 0x0085e8000c101904 */
.L_x_16:
[----:B------:R-:W-:Y:S05]  /*10f0*/  BSYNC.RECONVERGENT B0 ;  /* 0x0000000000007941 */ /* 0x000fea0003800200 */
.L_x_15:
[----:B------:R-:W-:-:S13]  /*1100*/  ISETP.GE.AND P0, PT, R13, R4, PT ;  /* 0x000000040d00720c */ /* 0x000fda0003f06270 */
[----:B------:R-:W-:Y:S05]  /*1110*/  @P0 EXIT ;  /* 0x000000000000094d */ /* 0x000fea0003800000 */
[----:B-12---:R-:W-:Y:S01]  /*1120*/  IADD3 R9, PT, PT, R2, R3, RZ ;  /* 0x0000000302097210 */ /* 0x006fe20007ffe0ff */
[C-C-:B------:R-:W-:Y:S01]  /*1130*/  IMAD.IADD R7, R13.reuse, 0x1, R6.reuse ;  /* 0x000000010d077824 */ /* 0x140fe200078e0206 */
[-C--:B------:R-:W-:Y:S01]  /*1140*/  IADD3 R2, PT, PT, R13, R0.reuse, R6 ;  /* 0x000000000d027210 */ /* 0x080fe20007ffe006 */
[----:B------:R-:W-:Y:S03]  /*1150*/  BSSY.RECONVERGENT B0, `(.L_x_25) ;  /* 0x000001c000007945 */ /* 0x000fe60003800200 */
[----:B------:R-:W-:Y:S01]  /*1160*/  IADD3 R7, PT, PT, R7, R0, -R9 ;  /* 0x0000000007077210 */ /* 0x000fe20007ffe809 */
[----:B------:R-:W-:-:S03]  /*1170*/  IMAD.IADD R2, R9, 0x1, -R2 ;  /* 0x0000000109027824 */ /* 0x000fc600078e0a02 */
[----:B------:R-:W-:Y:S02]  /*1180*/  ISETP.GT.U32.AND P0, PT, R7, -0x4, PT ;  /* 0xfffffffc0700780c */ /* 0x000fe40003f04070 */
[----:B------:R-:W-:-:S13]  /*1190*/  LOP3.LUT P1, R2, R2, 0x3, RZ, 0xc0, !PT ;  /* 0x0000000302027812 */ /* 0x000fda000782c0ff */
[----:B------:R-:W-:Y:S05]  /*11a0*/  @!P1 BRA `(.L_x_26) ;  /* 0x0000000000589947 */ /* 0x000fea0003800000 */
[----:B------:R-:W1:Y:S01]  /*11b0*/  LDCU.64 UR6, c[0x0][0x388] ;  /* 0x00007100ff0677ac */ /* 0x000e620008000a00 */
[----:B------:R-:W-:Y:S01]  /*11c0*/  IMAD.WIDE R6, R0, 0x4, RZ ;  /* 0x0000000400067825 */ /* 0x000fe200078e02ff */
[----:B------:R-:W2:Y:S03]  /*11d0*/  LDCU.64 UR8, c[0x0][0x390] ;  /* 0x00007200ff0877ac */ /* 0x000ea60008000a00 */
[----:B0-----:R-:W-:-:S04]  /*11e0*/  IMAD.WIDE R10, R3, 0x4, RZ ;  /* 0x00000004030a7825 */ /* 0x001fc800078e02ff */
[C---:B------:R-:W-:Y:S01]  /*11f0*/  IMAD.WIDE.U32 R8, R5.reuse, 0x4, R6 ;  /* 0x0000000405087825 */ /* 0x040fe200078e0006 */
[----:B------:R-:W-:-:S03]  /*1200*/  IADD3 R5, PT, PT, R5, R2, RZ ;  /* 0x0000000205057210 */ /* 0x000fc60007ffe0ff */
[----:B------:R-:W-:Y:S01]  /*1210*/  IMAD.MOV R2, RZ, RZ, -R2 ;  /* 0x000000ffff027224 */ /* 0x000fe200078e0a02 */
[----:B-1----:R-:W-:Y:S02]  /*1220*/  IADD3 R6, P2, P3, R6, UR6, -R10 ;  /* 0x0000000606067c10 */ /* 0x002fe4000fb5e80a */
[----:B--2---:R-:W-:Y:S02]  /*1230*/  IADD3 R10, P1, PT, R8, UR8, RZ ;  /* 0x00000008080a7c10 */ /* 0x004fe4000ff3e0ff */
[----:B------:R-:W-:Y:S02]  /*1240*/  IADD3.X R7, PT, PT, R7, UR7, ~R11, P2, P3 ;  /* 0x0000000707077c10 */ /* 0x000fe400097e6c0b */
[----:B------:R-:W-:-:S09]  /*1250*/  IADD3.X R15, PT, PT, R9, UR9, RZ, P1, !PT ;  /* 0x00000009090f7c10 */ /* 0x000fd20008ffe4ff */
.L_x_27:
[----:B-1----:R-:W-:-:S05]  /*1260*/  IMAD.WIDE R8, R13, 0x4, R6 ;  /* 0x000000040d087825 */ /* 0x002fca00078e0206 */
[----:B------:R0:W2:Y:S01]  /*1270*/  LDG.E R11, desc[UR4][R8.64] ;  /* 0x00000004080b7981 */ /* 0x0000a2000c1e1900 */
[----:B------:R-:W-:Y:S02]  /*1280*/  VIADD R2, R2, 0x1 ;  /* 0x0000000102027836 */ /* 0x000fe40000000000 */
[----:B------:R-:W-:-:S03]  /*1290*/  VIADD R13, R13, 0x1 ;  /* 0x000000010d0d7836 */ /* 0x000fc60000000000 */
[----:B------:R-:W-:Y:S01]  /*12a0*/  ISETP.NE.AND P1, PT, R2, RZ, PT ;  /* 0x000000ff0200720c */ /* 0x000fe20003f25270 */
[----:B0-----:R-:W-:Y:S01]  /*12b0*/  IMAD.MOV.U32 R8, RZ, RZ, R10 ;  /* 0x000000ffff087224 */ /* 0x001fe200078e000a */
[----:B------:R-:W-:Y:S02]  /*12c0*/  MOV R9, R15 ;  /* 0x0000000f00097202 */ /* 0x000fe40000000f00 */
[----:B------:R-:W-:-:S04]  /*12d0*/  IADD3 R10, P2, PT, R10, 0x4, RZ ;  /* 0x000000040a0a7810 */ /* 0x000fc80007f5e0ff */
[----:B------:R-:W-:Y:S01]  /*12e0*/  IADD3.X R15, PT, PT, RZ, R15, RZ, P2, !PT ;  /* 0x0000000fff0f7210 */ /* 0x000fe200017fe4ff */
[----:B--2---:R1:W-:Y:S04]  /*12f0*/  STG.E desc[UR4][R8.64], R11 ;  /* 0x0000000b08007986 */ /* 0x0043e8000c101904 */
[----:B------:R-:W-:Y:S05]  /*1300*/  @P1 BRA `(.L_x_27) ;  /* 0xfffffffc00d41947 */ /* 0x000fea000383ffff */
.L_x_26:
[----:B------:R-:W-:Y:S05]  /*1310*/  BSYNC.RECONVERGENT B0 ;  /* 0x0000000000007941 */ /* 0x000fea0003800200 */
.L_x_25:
[----:B------:R-:W-:Y:S05]  /*1320*/  @P0 EXIT ;  /* 0x000000000000094d */ /* 0x000fea0003800000 */
[----:B------:R-:W2:Y:S01]  /*1330*/  LDCU.64 UR6, c[0x0][0x388] ;  /* 0x00007100ff0677ac */ /* 0x000ea20008000a00 */
[----:B------:R-:W-:Y:S01]  /*1340*/  IMAD.WIDE R6, R0, 0x4, RZ ;  /* 0x0000000400067825 */ /* 0x000fe200078e02ff */
[----:B------:R-:W-:Y:S01]  /*1350*/  BSSY.RECONVERGENT B0, `(.L_x_28) ;  /* 0x000003f000007945 */ /* 0x000fe20003800200 */
[----:B------:R-:W3:Y:S02]  /*1360*/  LDCU.64 UR8, c[0x0][0x390] ;  /* 0x00007200ff0877ac */ /* 0x000ee40008000a00 */
[----:B-1----:R-:W-:-:S04]  /*1370*/  IMAD.WIDE R8, R3, 0x4, RZ ;  /* 0x0000000403087825 */ /* 0x002fc800078e02ff */
[----:B------:R-:W-:-:S04]  /*1380*/  IMAD.WIDE.U32 R2, R5, 0x4, R6 ;  /* 0x0000000405027825 */ /* 0x000fc800078e0006 */
[----:B------:R-:W-:Y:S01]  /*1390*/  IMAD.IADD R0, R4, 0x1, -R13 ;  /* 0x0000000104007824 */ /* 0x000fe200078e0a0d */
[----:B--2---:R-:W-:-:S04]  /*13a0*/  IADD3 R6, P1, P2, R6, UR6, -R8 ;  /* 0x0000000606067c10 */ /* 0x004fc8000fa3e808 */
[----:B------:R-:W-:Y:S02]  /*13b0*/  IADD3.X R7, PT, PT, R7, UR7, ~R9, P1, P2 ;  /* 0x0000000707077c10 */ /* 0x000fe40008fe4c09 */
[----:B------:R-:W-:Y:S02]  /*13c0*/  ISETP.GT.AND P1, PT, R0, 0xc, PT ;  /* 0x0000000c0000780c */ /* 0x000fe40003f24270 */
[----:B---3--:R-:W-:Y:S02]  /*13d0*/  IADD3 R2, P0, PT, R2, UR8, RZ ;  /* 0x0000000802027c10 */ /* 0x008fe4000ff1e0ff */
[----:B------:R-:W-:Y:S02]  /*13e0*/  IADD3 R6, P2, PT, R6, 0x8, RZ ;  /* 0x0000000806067810 */ /* 0x000fe40007f5e0ff */
[----:B------:R-:W-:-:S03]  /*13f0*/  IADD3 R2, P3, PT, R2, 0x8, RZ ;  /* 0x0000000802027810 */ /* 0x000fc60007f7e0ff */
[----:B------:R-:W-:Y:S01]  /*1400*/  IMAD.X R7, RZ, RZ, R7, P2 ;  /* 0x000000ffff077224 */ /* 0x000fe200010e0607 */
[----:B------:R-:W-:Y:S02]  /*1410*/  IADD3.X R3, PT, PT, RZ, UR9, R3, P3, P0 ;  /* 0x00000009ff037c10 */ /* 0x000fe40009fe0403 */
[----:B------:R-:W-:Y:S01]  /*1420*/  PLOP3.LUT P0, PT, PT, PT, PT, 0x80, 0x8 ;  /* 0x000000000008781c */ /* 0x000fe20003f0f070 */
[----:B------:R-:W-:-:S12]  /*1430*/  @!P1 BRA `(.L_x_29) ;  /* 0x0000000000c09947 */ /* 0x000fd80003800000 */
[----:B------:R-:W-:Y:S02]  /*1440*/  PLOP3.LUT P0, PT, PT, PT, PT, 0x8, 0x80 ;  /* 0x000000000080781c */ /* 0x000fe40003f0e170 */
[----:B------:R-:W-:-:S11]  /*1450*/  IADD3 R0, PT, PT, R4, -0xc, RZ ;  /* 0xfffffff404007810 */ /* 0x000fd60007ffe0ff */
.L_x_30:
[----:B------:R-:W-:-:S05]  /*1460*/  IMAD.WIDE R8, R13, 0x4, R6 ;  /* 0x000000040d087825 */ /* 0x000fca00078e0206 */
[----:B------:R-:W2:Y:S04]  /*1470*/  LDG.E R5, desc[UR4][R8.64+-0x8] ;  /* 0xfffff80408057981 */ /* 0x000ea8000c1e1900 */
[----:B--2---:R1:W-:Y:S04]  /*1480*/  STG.E desc[UR4][R2.64+-0x8], R5 ;  /* 0xfffff80502007986 */ /* 0x0043e8000c101904 */
[----:B0-----:R-:W2:Y:S04]  /*1490*/  LDG.E R15, desc[UR4][R8.64+-0x4] ;  /* 0xfffffc04080f7981 */ /* 0x001ea8000c1e1900 */
        /* <DEDUP_REMOVED lines=9> */
[----:B-1----:R-:W5:Y:S04]  /*1530*/  LDG.E R5, desc[UR4][R10.64+-0x4] ;  /* 0xfffffc040a057981 */ /* 0x002f68000c1e1900 */
[----:B-----5:R1:W-:Y:S04]  /*1540*/  STG.E desc[UR4][R2.64+0xc], R5 ;  /* 0x00000c0502007986 */ /* 0x0203e8000c101904 */
[----:B0-----:R-:W5:Y:S01]  /*1550*/  LDG.E R15, desc[UR4][R10.64] ;  /* 0x000000040a0f7981 */ /* 0x001f62000c1e1900 */
[----:B------:R-:W-:-:S03]  /*1560*/  VIADD R9, R13, 0x8 ;  /* 0x000000080d097836 */ /* 0x000fc60000000000 */
        /* <DEDUP_REMOVED lines=8> */
[----:B-1----:R-:W5:Y:S01]  /*15f0*/  LDG.E R5, desc[UR4][R8.64] ;  /* 0x0000000408057981 */ /* 0x002f62000c1e1900 */
[----:B------:R-:W-:-:S03]  /*1600*/  IADD3 R11, PT, PT, R13, 0xc, RZ ;  /* 0x0000000c0d0b7810 */ /* 0x000fc60007ffe0ff */
[----:B-----5:R1:W-:Y:S04]  /*1610*/  STG.E desc[UR4][R2.64+0x20], R5 ;  /* 0x0000200502007986 */ /* 0x0203e8000c101904 */
[----:B0-----:R-:W5:Y:S01]  /*1620*/  LDG.E R15, desc[UR4][R8.64+0x4] ;  /* 0x00000404080f7981 */ /* 0x001f62000c1e1900 */
        /* <DEDUP_REMOVED lines=10> */
[----:B-1----:R-:W2:Y:S01]  /*16d0*/  LDG.E R5, desc[UR4][R10.64+0x4] ;  /* 0x000004040a057981 */ /* 0x002ea2000c1e1900 */
[----:B------:R-:W-:-:S05]  /*16e0*/  IADD3 R8, P2, PT, R2, 0x40, RZ ;  /* 0x0000004002087810 */ /* 0x000fca0007f5e0ff */
[----:B------:R-:W-:Y:S01]  /*16f0*/  IMAD.X R9, RZ, RZ, R3, P2 ;  /* 0x000000ffff097224 */ /* 0x000fe200010e0603 */
[----:B--2---:R0:W-:Y:S02]  /*1700*/  STG.E desc[UR4][R2.64+0x34], R5 ;  /* 0x0000340502007986 */ /* 0x0041e4000c101904 */
[----:B0-----:R-:W-:Y:S01]  /*1710*/  MOV R2, R8 ;  /* 0x0000000800027202 */ /* 0x001fe20000000f00 */
[----:B------:R-:W-:Y:S01]  /*1720*/  IMAD.MOV.U32 R3, RZ, RZ, R9 ;  /* 0x000000ffff037224 */ /* 0x000fe200078e0009 */
[----:B------:R-:W-:Y:S06]  /*1730*/  @!P1 BRA `(.L_x_30) ;  /* 0xfffffffc00489947 */ /* 0x000fec000383ffff */
.L_x_29:
[----:B------:R-:W-:Y:S05]  /*1740*/  BSYNC.RECONVERGENT B0 ;  /* 0x0000000000007941 */ /* 0x000fea0003800200 */
.L_x_28:
[----:B------:R-:W-:Y:S01]  /*1750*/  IMAD.IADD R0, R4, 0x1, -R13 ;  /* 0x0000000104007824 */ /* 0x000fe200078e0a0d */
[----:B------:R-:W-:Y:S04]  /*1760*/  BSSY.RECONVERGENT B0, `(.L_x_31) ;  /* 0x000001c000007945 */ /* 0x000fe80003800200 */
[----:B------:R-:W-:-:S13]  /*1770*/  ISETP.GT.AND P1, PT, R0, 0x4, PT ;  /* 0x000000040000780c */ /* 0x000fda0003f24270 */
[----:B------:R-:W-:Y:S05]  /*1780*/  @!P1 BRA `(.L_x_32) ;  /* 0x0000000000649947 */ /* 0x000fea0003800000 */
[----:B------:R-:W-:-:S05]  /*1790*/  IMAD.WIDE R8, R13, 0x4, R6 ;  /* 0x000000040d087825 */ /* 0x000fca00078e0206 */
[----:B------:R-:W2:Y:S04]  /*17a0*/  LDG.E R5, desc[UR4][R8.64+-0x8] ;  /* 0xfffff80408057981 */ /* 0x000ea8000c1e1900 */
[----:B--2---:R1:W-:Y:S04]  /*17b0*/  STG.E desc[UR4][R2.64+-0x8], R5 ;  /* 0xfffff80502007986 */ /* 0x0043e8000c101904 */
[----:B0-----:R-:W2:Y:S04]  /*17c0*/  LDG.E R15, desc[UR4][R8.64+-0x4] ;  /* 0xfffffc04080f7981 */ /* 0x001ea8000c1e1900 */
        /* <DEDUP_REMOVED lines=9> */
[----:B-1----:R-:W3:Y:S04]  /*1860*/  LDG.E R5, desc[UR4][R10.64+-0x4] ;  /* 0xfffffc040a057981 */ /* 0x002ee8000c1e1900 */
[----:B---3--:R-:W-:Y:S04]  /*1870*/  STG.E desc[UR4][R2.64+0xc], R5 ;  /* 0x00000c0502007986 */ /* 0x008fe8000c101904 */
[----:B0-----:R-:W3:Y:S01]  /*1880*/  LDG.E R15, desc[UR4][R10.64] ;  /* 0x000000040a0f7981 */ /* 0x001ee2000c1e1900 */
[----:B------:R-:W-:-:S03]  /*1890*/  IADD3 R0, P1, PT, R2, 0x20, RZ ;  /* 0x0000002002007810 */ /* 0x000fc60007f3e0ff */
[----:B---3--:R-:W-:Y:S04]  /*18a0*/  STG.E desc[UR4][R2.64+0x10], R15 ;  /* 0x0000100f02007986 */ /* 0x008fe8000c101904 */
[----:B--2---:R-:W2:Y:S01]  /*18b0*/  LDG.E R17, desc[UR4][R10.64+0x4] ;  /* 0x000004040a117981 */ /* 0x004ea2000c1e1900 */
[----:B------:R-:W-:Y:S01]  /*18c0*/  IMAD.X R9, RZ, RZ, R3, P1 ;  /* 0x000000ffff097224 */ /* 0x000fe200008e0603 */
[----:B------:R-:W-:Y:S01]  /*18d0*/  PLOP3.LUT P0, PT, PT, PT, PT, 0x8, 0x80 ;  /* 0x000000000080781c */ /* 0x000fe20003f0e170 */
[----:B------:R-:W-:Y:S01]  /*18e0*/  VIADD R13, R13, 0x8 ;  /* 0x000000080d0d7836 */ /* 0x000fe20000000000 */
[----:B--2---:R0:W-:Y:S02]  /*18f0*/  STG.E desc[UR4][R2.64+0x14], R17 ;  /* 0x0000141102007986 */ /* 0x0041e4000c101904 */
[----:B0-----:R-:W-:Y:S01]  /*1900*/  MOV R2, R0 ;  /* 0x0000000000027202 */ /* 0x001fe20000000f00 */
[----:B------:R-:W-:-:S08]  /*1910*/  IMAD.MOV.U32 R3, RZ, RZ, R9 ;  /* 0x000000ffff037224 */ /* 0x000fd000078e0009 */
.L_x_32:
[----:B------:R-:W-:Y:S05]  /*1920*/  BSYNC.RECONVERGENT B0 ;  /* 0x0000000000007941 */ /* 0x000fea0003800200 */
.L_x_31:
[----:B------:R-:W-:-:S13]  /*1930*/  ISETP.LT.OR P0, PT, R13, R4, P0 ;  /* 0x000000040d00720c */ /* 0x000fda0000701670 */
[----:B------:R-:W-:Y:S05]  /*1940*/  @!P0 EXIT ;  /* 0x000000000000894d */ /* 0x000fea0003800000 */
[----:B------:R-:W-:-:S05]  /*1950*/  IMAD.WIDE R6, R13, 0x4, R6 ;  /* 0x000000040d067825 */ /* 0x000fca00078e0206 */
[----:B------:R-:W2:Y:S04]  /*1960*/  LDG.E R5, desc[UR4][R6.64+-0x8] ;  /* 0xfffff80406057981 */ /* 0x000ea8000c1e1900 */
[----:B--2---:R-:W-:Y:S04]  /*1970*/  STG.E desc[UR4][R2.64+-0x8], R5 ;  /* 0xfffff80502007986 */ /* 0x004fe8000c101904 */
[----:B------:R-:W2:Y:S04]  /*1980*/  LDG.E R9, desc[UR4][R6.64+-0x4] ;  /* 0xfffffc0406097981 */ /* 0x000ea8000c1e1900 */
[----:B--2---:R-:W-:Y:S04]  /*1990*/  STG.E desc[UR4][R2.64+-0x4], R9 ;  /* 0xfffffc0902007986 */ /* 0x004fe8000c101904 */
[----:B0-----:R-:W2:Y:S04]  /*19a0*/  LDG.E R11, desc[UR4][R6.64] ;  /* 0x00000004060b7981 */ /* 0x001ea8000c1e1900 */
[----:B--2---:R-:W-:Y:S04]  /*19b0*/  STG.E desc[UR4][R2.64], R11 ;  /* 0x0000000b02007986 */ /* 0x004fe8000c101904 */
[----:B------:R-:W2:Y:S04]  /*19c0*/  LDG.E R13, desc[UR4][R6.64+0x4] ;  /* 0x00000404060d7981 */ /* 0x000ea8000c1e1900 */
[----:B--2---:R-:W-:Y:S01]  /*19d0*/  STG.E desc[UR4][R2.64+0x4], R13 ;  /* 0x0000040d02007986 */ /* 0x004fe2000c101904 */
[----:B------:R-:W-:Y:S05]  /*19e0*/  EXIT ;  /* 0x000000000000794d */ /* 0x000fea0003800000 */
.L_x_33:
[----:B------:R-:W-:-:S00]  /*19f0*/  BRA `(.L_x_33) ;  /* 0xfffffffc00fc7947 */ /* 0x000fc0000383ffff */
[----:B------:R-:W-:-:S00]  /*1a00*/  NOP ;  /* 0x0000000000007918 */ /* 0x000fc00000000000 */
[----:B------:R-:W-:-:S00]  /*1a10*/  NOP ;  /* 0x0000000000007918 */ /* 0x000fc00000000000 */
[----:B------:R-:W-:-:S00]  /*1a20*/  NOP ;  /* 0x0000000000007918 */ /* 0x000fc00000000000 */
[----:B------:R-:W-:-:S00]  /*1a30*/  NOP ;  /* 0x0000000000007918 */ /* 0x000fc00000000000 */
[----:B------:R-:W-:-:S00]  /*1a40*/  NOP ;  /* 0x0000000000007918 */ /* 0x000fc00000000000 */
[----:B------:R-:W-:-:S00]  /*1a50*/  NOP ;  /* 0x0000000000007918 */ /* 0x000fc00000000000 */
[----:B------:R-:W-:-:S00]  /*1a60*/  NOP ;  /* 0x0000000000007918 */ /* 0x000fc00000000000 */
[----:B------:R-:W-:-:S00]  /*1a70*/  NOP ;  /* 0x0000000000007918 */ /* 0x000fc00000000000 */
.L_x_34:


//--------------------- .nv.shared.reserved.0     --------------------------
	.section	.nv.shared.reserved.0,"aw",@nobits
	.weak		__nv_reservedSMEM_offset_0_alias
	.size		__nv_reservedSMEM_offset_0_alias, 0, 64
	.other		__nv_reservedSMEM_offset_0_alias,@"STO_CUDA_RESERVED_SHARED STV_DEFAULT"
__nv_reservedSMEM_offset_0_alias:
	.zero		0
	.zero		64


//--------------------- .nv.constant0._Z13parallelMergePiS_S_ii --------------------------
	.section	.nv.constant0._Z13parallelMergePiS_S_ii,"a",@progbits
	.sectionflags	@""
	.align	4
.nv.constant0._Z13parallelMergePiS_S_ii:
	.zero		928


//--------------------- SYMBOLS --------------------------

	.type		.nv.reservedSmem.offset0,@object
	.size		.nv.reservedSmem.offset0,0x4
